	.headerflags	@"EF_CUDA_TEXMODE_UNIFIED EF_CUDA_64BIT_ADDRESS EF_CUDA_ACCELERATORS EF_CUDA_SM90 EF_CUDA_VIRTUAL_SM(EF_CUDA_SM90)"
	.elftype	@"ET_EXEC"


//--------------------- .nv.info                  --------------------------
	.section	.nv.info,"",@"SHT_CUDA_INFO"
	.align	4


	//----- nvinfo : EIATTR_REGCOUNT
	.align		4
        /*0000*/ 	.byte	0x04, 0x2f
        /*0002*/ 	.short	(.L_3 - .L_2)
	.align		4
.L_2:
        /*0004*/ 	.word	index@(triton_poi_fused_clamp_convolution_div_pow_sqrt_sub_3)
        /*0008*/ 	.word	0x00000020


	//----- nvinfo : EIATTR_MIN_STACK_SIZE
	.align		4
.L_3:
        /*000c*/ 	.byte	0x04, 0x12
        /*000e*/ 	.short	(.L_5 - .L_4)
	.align		4
.L_4:
        /*0010*/ 	.word	index@(triton_poi_fused_clamp_convolution_div_pow_sqrt_sub_3)
        /*0014*/ 	.word	0x00000000


	//----- nvinfo : EIATTR_FRAME_SIZE
	.align		4
.L_5:
        /*0018*/ 	.byte	0x04, 0x11
        /*001a*/ 	.short	(.L_7 - .L_6)
	.align		4
.L_6:
        /*001c*/ 	.word	index@(triton_poi_fused_clamp_convolution_div_pow_sqrt_sub_3)
        /*0020*/ 	.word	0x00000000


	//----- nvinfo : EIATTR_MIN_STACK_SIZE
	.align		4
.L_7:
        /*0024*/ 	.byte	0x04, 0x12
        /*0026*/ 	.short	(.L_9 - .L_8)
	.align		4
.L_8:
        /*0028*/ 	.word	index@(triton_poi_fused_clamp_convolution_div_pow_sqrt_sub_3)
        /*002c*/ 	.word	0x00000000
.L_9:


//--------------------- .nv.info.triton_poi_fused_clamp_convolution_div_pow_sqrt_sub_3 --------------------------
	.section	.nv.info.triton_poi_fused_clamp_convolution_div_pow_sqrt_sub_3,"",@"SHT_CUDA_INFO"
	.sectionflags	@""
	.align	4


	//----- nvinfo : EIATTR_CUDA_API_VERSION
	.align		4
        /*0000*/ 	.byte	0x04, 0x37
        /*0002*/ 	.short	(.L_11 - .L_10)
.L_10:
        /*0004*/ 	.word	0x0000007c


	//----- nvinfo : EIATTR_KPARAM_INFO
	.align		4
.L_11:
        /*0008*/ 	.byte	0x04, 0x17
        /*000a*/ 	.short	(.L_13 - .L_12)
.L_12:
        /*000c*/ 	.word	0x00000000
        /*0010*/ 	.short	0x0004
        /*0012*/ 	.short	0x0020
        /*0014*/ 	.byte	0x00, 0xf0, 0x11, 0x00


	//----- nvinfo : EIATTR_KPARAM_INFO
	.align		4
.L_13:
        /*0018*/ 	.byte	0x04, 0x17
        /*001a*/ 	.short	(.L_15 - .L_14)
.L_14:
        /*001c*/ 	.word	0x00000000
        /*0020*/ 	.short	0x0003
        /*0022*/ 	.short	0x0018
        /*0024*/ 	.byte	0x00, 0xf4, 0x21, 0x00


	//----- nvinfo : EIATTR_KPARAM_INFO
	.align		4
.L_15:
        /*0028*/ 	.byte	0x04, 0x17
        /*002a*/ 	.short	(.L_17 - .L_16)
.L_16:
        /*002c*/ 	.word	0x00000000
        /*0030*/ 	.short	0x0002
        /*0032*/ 	.short	0x0010
        /*0034*/ 	.byte	0x00, 0xf4, 0x21, 0x00


	//----- nvinfo : EIATTR_KPARAM_INFO
	.align		4
.L_17:
        /*0038*/ 	.byte	0x04, 0x17
        /*003a*/ 	.short	(.L_19 - .L_18)
.L_18:
        /*003c*/ 	.word	0x00000000
        /*0040*/ 	.short	0x0001
        /*0042*/ 	.short	0x0008
        /*0044*/ 	.byte	0x00, 0xf4, 0x21, 0x00


	//----- nvinfo : EIATTR_KPARAM_INFO
	.align		4
.L_19:
        /*0048*/ 	.byte	0x04, 0x17
        /*004a*/ 	.short	(.L_21 - .L_20)
.L_20:
        /*004c*/ 	.word	0x00000000
        /*0050*/ 	.short	0x0000
        /*0052*/ 	.short	0x0000
        /*0054*/ 	.byte	0x00, 0xf4, 0x21, 0x00


	//----- nvinfo : EIATTR_SPARSE_MMA_MASK
	.align		4
.L_21:
        /*0058*/ 	.byte	0x03, 0x50
        /*005a*/ 	.short	0x0000


	//----- nvinfo : EIATTR_MAXREG_COUNT
	.align		4
        /*005c*/ 	.byte	0x03, 0x1b
        /*005e*/ 	.short	0x00ff


	//----- nvinfo : EIATTR_EXIT_INSTR_OFFSETS
	.align		4
        /*0060*/ 	.byte	0x04, 0x1c
        /*0062*/ 	.short	(.L_23 - .L_22)


	//   ....[0]....
.L_22:
        /*0064*/ 	.word	0x00000760


	//----- nvinfo : EIATTR_REQNTID
	.align		4
.L_23:
        /*0068*/ 	.byte	0x04, 0x10
        /*006a*/ 	.short	(.L_25 - .L_24)
.L_24:
        /*006c*/ 	.word	0x00000080
        /*0070*/ 	.word	0x00000001
        /*0074*/ 	.word	0x00000001


	//----- nvinfo : EIATTR_CBANK_PARAM_SIZE
	.align		4
.L_25:
        /*0078*/ 	.byte	0x03, 0x19
        /*007a*/ 	.short	0x0024


	//----- nvinfo : EIATTR_PARAM_CBANK
	.align		4
        /*007c*/ 	.byte	0x04, 0x0a
        /*007e*/ 	.short	(.L_27 - .L_26)
	.align		4
.L_26:
        /*0080*/ 	.word	index@(.nv.constant0.triton_poi_fused_clamp_convolution_div_pow_sqrt_sub_3)
        /*0084*/ 	.short	0x0210
        /*0086*/ 	.short	0x0024


	//----- nvinfo : EIATTR_SW_WAR
	.align		4
.L_27:
        /*0088*/ 	.byte	0x04, 0x36
        /*008a*/ 	.short	(.L_29 - .L_28)
.L_28:
        /*008c*/ 	.word	0x00000008
.L_29:


//--------------------- .nv.callgraph             --------------------------
	.section	.nv.callgraph,"",@"SHT_CUDA_CALLGRAPH"
	.align	4
	.sectionentsize	8
	.align		4
        /*0000*/ 	.word	0x00000000
	.align		4
        /*0004*/ 	.word	0xffffffff
	.align		4
        /*0008*/ 	.word	0x00000000
	.align		4
        /*000c*/ 	.word	0xfffffffe
	.align		4
        /*0010*/ 	.word	0x00000000
	.align		4
        /*0014*/ 	.word	0xfffffffd
	.align		4
        /*0018*/ 	.word	0x00000000
	.align		4
        /*001c*/ 	.word	0xfffffffc


//--------------------- .nv.constant4             --------------------------
	.section	.nv.constant4,"a",@progbits
	.align	8
	.align		8
.nv.constant4:
        /*0000*/ 	.dword	_$_str
	.align		8
        /*0008*/ 	.dword	_$_str_$_2


//--------------------- .text.triton_poi_fused_clamp_convolution_div_pow_sqrt_sub_3 --------------------------
	.section	.text.triton_poi_fused_clamp_convolution_div_pow_sqrt_sub_3,"ax",@progbits
	.align	128
        .global         triton_poi_fused_clamp_convolution_div_pow_sqrt_sub_3
        .type           triton_poi_fused_clamp_convolution_div_pow_sqrt_sub_3,@function
        .size           triton_poi_fused_clamp_convolution_div_pow_sqrt_sub_3,(.L_x_1 - triton_poi_fused_clamp_convolution_div_pow_sqrt_sub_3)
        .other          triton_poi_fused_clamp_convolution_div_pow_sqrt_sub_3,@"STO_CUDA_ENTRY STV_DEFAULT"
triton_poi_fused_clamp_convolution_div_pow_sqrt_sub_3:
.text.triton_poi_fused_clamp_convolution_div_pow_sqrt_sub_3:
[----:B------:R-:W-:Y:S01]  /*0000*/  LDC R1, c[0x0][0x28] ;  /* 0x00000a00ff017b82 */ /* 0x000fe20000000800 */
[----:B------:R-:W1:Y:S07]  /*0010*/  S2R R0, SR_TID.X ;  /* 0x0000000000007919 */ /* 0x000e6e0000002100 */
[----:B------:R-:W2:Y:S01]  /*0020*/  LDC.64 R2, c[0x0][0x210] ;  /* 0x00008400ff027b82 */ /* 0x000ea20000000a00 */
[----:B------:R-:W-:Y:S01]  /*0030*/  ULDC.64 UR4, c[0x0][0x208] ;  /* 0x0000820000047ab9 */ /* 0x000fe20000000a00 */
[----:B------:R-:W3:Y:S06]  /*0040*/  S2R R5, SR_CTAID.X ;  /* 0x0000000000057919 */ /* 0x000eec0000002500 */
[----:B------:R-:W4:Y:S01]  /*0050*/  LDC.64 R24, c[0x0][0x220] ;  /* 0x00008800ff187b82 */ /* 0x000f220000000a00 */
[----:B-1----:R-:W-:-:S02]  /*0060*/  SHF.L.U32 R0, R0, 0x2, RZ ;  /* 0x0000000200007819 */ /* 0x002fc400000006ff */
[----:B---3--:R-:W-:Y:S02]  /*0070*/  SHF.R.S32.HI R7, RZ, 0x15, R5 ;  /* 0x00000015ff077819 */ /* 0x008fe40000011405 */
[----:B------:R-:W-:Y:S02]  /*0080*/  LOP3.LUT R0, R0, 0x1fc, RZ, 0xc0, !PT ;  /* 0x000001fc00007812 */ /* 0x000fe400078ec0ff */
[----:B------:R-:W-:Y:S02]  /*0090*/  SGXT R7, R7, 0x1 ;  /* 0x000000010707781a */ /* 0x000fe40000000200 */
[----:B------:R-:W-:Y:S02]  /*00a0*/  LEA R0, R5, R0, 0xa ;  /* 0x0000000005007211 */ /* 0x000fe400078e50ff */
[----:B------:R-:W1:Y:S02]  /*00b0*/  LDC.64 R4, c[0x0][0x218] ;  /* 0x00008600ff047b82 */ /* 0x000e640000000a00 */
[----:B------:R-:W-:Y:S01]  /*00c0*/  LEA.HI R8, R7, R0, RZ, 0xa ;  /* 0x0000000007087211 */ /* 0x000fe200078f50ff */
[----:B--2---:R-:W-:-:S03]  /*00d0*/  IMAD.WIDE R2, R0, 0x4, R2 ;  /* 0x0000000400027825 */ /* 0x004fc600078e0202 */
[----:B------:R-:W-:Y:S02]  /*00e0*/  SHF.R.S32.HI R6, RZ, 0xa, R8 ;  /* 0x0000000aff067819 */ /* 0x000fe40000011408 */
[----:B------:R-:W2:Y:S02]  /*00f0*/  LDG.E.128 R12, desc[UR4][R2.64] ;  /* 0x00000004020c7981 */ /* 0x000ea4000c1e1d00 */
[----:B------:R-:W-:Y:S01]  /*0100*/  LEA.HI R7, R6, R6, RZ, 0x7 ;  /* 0x0000000606077211 */ /* 0x000fe200078f38ff */
[----:B----4-:R-:W-:Y:S01]  /*0110*/  IMAD.WIDE R24, R0, 0x4, R24 ;  /* 0x0000000400187825 */ /* 0x010fe200078e0218 */
[----:B------:R-:W3:Y:S02]  /*0120*/  LDG.E.128 R16, desc[UR4][R2.64+0x800] ;  /* 0x0008000402107981 */ /* 0x000ee4000c1e1d00 */
[----:B------:R-:W-:-:S04]  /*0130*/  LOP3.LUT R7, R7, 0xffffff80, RZ, 0xc0, !PT ;  /* 0xffffff8007077812 */ /* 0x000fc800078ec0ff */
[----:B------:R-:W-:-:S05]  /*0140*/  IADD3 R7, R6, -R7, RZ ;  /* 0x8000000706077210 */ /* 0x000fca0007ffe0ff */
[----:B-1----:R-:W-:Y:S01]  /*0150*/  IMAD.WIDE R6, R7, 0x4, R4 ;  /* 0x0000000407067825 */ /* 0x002fe200078e0204 */
[----:B------:R-:W-:-:S04]  /*0160*/  IADD3 R8, R8, 0x200, RZ ;  /* 0x0000020008087810 */ /* 0x000fc80007ffe0ff */
[----:B------:R-:W2:Y:S01]  /*0170*/  LDG.E.EL R21, desc[UR4][R6.64] ;  /* 0x0000000406157981 */ /* 0x000ea2000c2e1900 */
[----:B------:R-:W-:-:S04]  /*0180*/  SHF.R.S32.HI R8, RZ, 0xa, R8 ;  /* 0x0000000aff087819 */ /* 0x000fc80000011408 */
[----:B------:R-:W-:-:S04]  /*0190*/  LEA.HI R9, R8, R8, RZ, 0x7 ;  /* 0x0000000808097211 */ /* 0x000fc800078f38ff */
[----:B------:R-:W-:-:S04]  /*01a0*/  LOP3.LUT R9, R9, 0xffffff80, RZ, 0xc0, !PT ;  /* 0xffffff8009097812 */ /* 0x000fc800078ec0ff */
[----:B------:R-:W-:-:S05]  /*01b0*/  IADD3 R9, R8, -R9, RZ ;  /* 0x8000000908097210 */ /* 0x000fca0007ffe0ff */
[----:B------:R-:W-:Y:S02]  /*01c0*/  IMAD.WIDE R22, R9, 0x4, R4 ;  /* 0x0000000409167825 */ /* 0x000fe400078e0204 */
[----:B------:R-:W4:Y:S04]  /*01d0*/  LDG.E.128 R8, desc[UR4][R24.64] ;  /* 0x0000000418087981 */ /* 0x000f28000c1e1d00 */
[----:B------:R-:W3:Y:S04]  /*01e0*/  LDG.E.EL R20, desc[UR4][R22.64] ;  /* 0x0000000416147981 */ /* 0x000ee8000c2e1900 */
[----:B------:R1:W5:Y:S01]  /*01f0*/  LDG.E.128 R4, desc[UR4][R24.64+0x800] ;  /* 0x0008000418047981 */ /* 0x000362000c1e1d00 */
[--C-:B--2---:R-:W-:Y:S01]  /*0200*/  FADD R13, R13, R21.reuse ;  /* 0x000000150d0d7221 */ /* 0x104fe20000000000 */
[----:B------:R-:W-:-:S03]  /*0210*/  FADD R12, R12, R21 ;  /* 0x000000150c0c7221 */ /* 0x000fc60000000000 */
[----:B------:R-:W2:Y:S08]  /*0220*/  MUFU.SQRT R26, R13 ;  /* 0x0000000d001a7308 */ /* 0x000eb00000002000 */
[----:B------:R-:W1:Y:S01]  /*0230*/  MUFU.SQRT R27, R12 ;  /* 0x0000000c001b7308 */ /* 0x000e620000002000 */
[--C-:B------:R-:W-:Y:S01]  /*0240*/  FADD R14, R14, R21.reuse ;  /* 0x000000150e0e7221 */ /* 0x100fe20000000000 */
[----:B------:R-:W-:Y:S01]  /*0250*/  FADD R15, R15, R21 ;  /* 0x000000150f0f7221 */ /* 0x000fe20000000000 */
[----:B--2---:R-:W-:-:S05]  /*0260*/  FSETP.GT.AND P3, PT, R26, 8.50705917302346158658e+37, PT ;  /* 0x7e8000001a00780b */ /* 0x004fca0003f64000 */
[----:B------:R-:W2:Y:S01]  /*0270*/  MUFU.SQRT R28, R14 ;  /* 0x0000000e001c7308 */ /* 0x000ea20000002000 */
[----:B------:R-:W-:Y:S01]  /*0280*/  FSETP.GEU.AND P5, PT, R26, 1.175494350822287508e-38, PT ;  /* 0x008000001a00780b */ /* 0x000fe20003fae000 */
[----:B---3--:R-:W-:Y:S01]  /*0290*/  FADD R16, R16, R20 ;  /* 0x0000001410107221 */ /* 0x008fe20000000000 */
[----:B01----:R-:W-:-:S05]  /*02a0*/  FSETP.GT.AND P2, PT, R27, 8.50705917302346158658e+37, PT ;  /* 0x7e8000001b00780b */ /* 0x003fca0003f44000 */
[----:B------:R-:W0:Y:S01]  /*02b0*/  MUFU.SQRT R21, R15 ;  /* 0x0000000f00157308 */ /* 0x000e220000002000 */
[----:B------:R-:W-:Y:S01]  /*02c0*/  FSETP.GEU.AND P4, PT, R27, 1.175494350822287508e-38, PT ;  /* 0x008000001b00780b */ /* 0x000fe20003f8e000 */
[----:B------:R-:W-:Y:S01]  /*02d0*/  @P3 FMUL R26, R26, 0.25 ;  /* 0x3e8000001a1a3820 */ /* 0x000fe20000400000 */
[----:B----4-:R-:W-:-:S05]  /*02e0*/  @P3 FMUL R9, R9, 0.25 ;  /* 0x3e80000009093820 */ /* 0x010fca0000400000 */
[----:B------:R-:W1:Y:S01]  /*02f0*/  MUFU.SQRT R22, R16 ;  /* 0x0000001000167308 */ /* 0x000e620000002000 */
[----:B------:R-:W-:Y:S01]  /*0300*/  @!P5 FMUL R26, R26, 16777216 ;  /* 0x4b8000001a1ad820 */ /* 0x000fe20000400000 */
[--C-:B------:R-:W-:Y:S01]  /*0310*/  FADD R17, R17, R20.reuse ;  /* 0x0000001411117221 */ /* 0x100fe20000000000 */
[----:B------:R-:W-:Y:S01]  /*0320*/  @!P5 FMUL R9, R9, 16777216 ;  /* 0x4b8000000909d820 */ /* 0x000fe20000400000 */
[----:B------:R-:W-:Y:S01]  /*0330*/  @P2 FMUL R27, R27, 0.25 ;  /* 0x3e8000001b1b2820 */ /* 0x000fe20000400000 */
[----:B------:R-:W-:Y:S01]  /*0340*/  @P2 FMUL R8, R8, 0.25 ;  /* 0x3e80000008082820 */ /* 0x000fe20000400000 */
[--C-:B------:R-:W-:Y:S01]  /*0350*/  FADD R18, R18, R20.reuse ;  /* 0x0000001412127221 */ /* 0x100fe20000000000 */
[----:B------:R-:W-:Y:S01]  /*0360*/  FADD R19, R19, R20 ;  /* 0x0000001413137221 */ /* 0x000fe20000000000 */
[----:B--2---:R-:W-:Y:S02]  /*0370*/  FSETP.GT.AND P1, PT, R28, 8.50705917302346158658e+37, PT ;  /* 0x7e8000001c00780b */ /* 0x004fe40003f24000 */
[----:B0-----:R-:W-:Y:S01]  /*0380*/  FSETP.GT.AND P5, PT, R21, 8.50705917302346158658e+37, PT ;  /* 0x7e8000001500780b */ /* 0x001fe20003fa4000 */
[----:B------:R-:W-:Y:S01]  /*0390*/  @!P4 FMUL R27, R27, 16777216 ;  /* 0x4b8000001b1bc820 */ /* 0x000fe20000400000 */
[----:B------:R-:W-:Y:S01]  /*03a0*/  @!P4 FMUL R8, R8, 16777216 ;  /* 0x4b8000000808c820 */ /* 0x000fe20000400000 */
[----:B------:R-:W0:Y:S01]  /*03b0*/  MUFU.SQRT R24, R17 ;  /* 0x0000001100187308 */ /* 0x000e220000002000 */
[----:B------:R-:W-:-:S02]  /*03c0*/  FSETP.GEU.AND P0, PT, R28, 1.175494350822287508e-38, PT ;  /* 0x008000001c00780b */ /* 0x000fc40003f0e000 */
[----:B------:R-:W-:-:S05]  /*03d0*/  FSETP.GEU.AND P4, PT, R21, 1.175494350822287508e-38, PT ;  /* 0x008000001500780b */ /* 0x000fca0003f8e000 */
[----:B------:R-:W2:Y:S01]  /*03e0*/  MUFU.SQRT R25, R18 ;  /* 0x0000001200197308 */ /* 0x000ea20000002000 */
[----:B-1----:R-:W-:-:S07]  /*03f0*/  FSETP.GT.AND P3, PT, R22, 8.50705917302346158658e+37, PT ;  /* 0x7e8000001600780b */ /* 0x002fce0003f64000 */
[----:B------:R-:W1:Y:S01]  /*0400*/  MUFU.SQRT R20, R19 ;  /* 0x0000001300147308 */ /* 0x000e620000002000 */
[----:B------:R-:W-:Y:S01]  /*0410*/  @P1 FMUL R28, R28, 0.25 ;  /* 0x3e8000001c1c1820 */ /* 0x000fe20000400000 */
[----:B------:R-:W-:Y:S01]  /*0420*/  @P1 FMUL R10, R10, 0.25 ;  /* 0x3e8000000a0a1820 */ /* 0x000fe20000400000 */
[----:B------:R-:W-:Y:S01]  /*0430*/  @P5 FMUL R21, R21, 0.25 ;  /* 0x3e80000015155820 */ /* 0x000fe20000400000 */
[----:B------:R-:W-:Y:S01]  /*0440*/  @P5 FMUL R11, R11, 0.25 ;  /* 0x3e8000000b0b5820 */ /* 0x000fe20000400000 */
[----:B------:R-:W-:Y:S01]  /*0450*/  @!P0 FMUL R28, R28, 16777216 ;  /* 0x4b8000001c1c8820 */ /* 0x000fe20000400000 */
[----:B------:R-:W-:Y:S01]  /*0460*/  @!P0 FMUL R10, R10, 16777216 ;  /* 0x4b8000000a0a8820 */ /* 0x000fe20000400000 */
[----:B------:R-:W-:Y:S01]  /*0470*/  @!P4 FMUL R21, R21, 16777216 ;  /* 0x4b8000001515c820 */ /* 0x000fe20000400000 */
[----:B------:R-:W-:Y:S01]  /*0480*/  @!P4 FMUL R11, R11, 16777216 ;  /* 0x4b8000000b0bc820 */ /* 0x000fe20000400000 */
[----:B0-----:R-:W-:Y:S02]  /*0490*/  FSETP.GT.AND P0, PT, R24, 8.50705917302346158658e+37, PT ;  /* 0x7e8000001800780b */ /* 0x001fe40003f04000 */
[----:B--2---:R-:W-:Y:S01]  /*04a0*/  FSETP.GT.AND P6, PT, R25, 8.50705917302346158658e+37, PT ;  /* 0x7e8000001900780b */ /* 0x004fe20003fc4000 */
[----:B-----5:R-:W-:Y:S01]  /*04b0*/  @P3 FMUL R4, R4, 0.25 ;  /* 0x3e80000004043820 */ /* 0x020fe20000400000 */
[----:B------:R-:W-:-:S02]  /*04c0*/  FSETP.GEU.AND P2, PT, R22, 1.175494350822287508e-38, PT ;  /* 0x008000001600780b */ /* 0x000fc40003f4e000 */
[----:B-1----:R-:W-:Y:S01]  /*04d0*/  FSETP.GT.AND P4, PT, R20, 8.50705917302346158658e+37, PT ;  /* 0x7e8000001400780b */ /* 0x002fe20003f84000 */
[----:B------:R-:W-:Y:S01]  /*04e0*/  @P3 FMUL R22, R22, 0.25 ;  /* 0x3e80000016163820 */ /* 0x000fe20000400000 */
[----:B------:R-:W-:Y:S02]  /*04f0*/  FSETP.GEU.AND P1, PT, R24, 1.175494350822287508e-38, PT ;  /* 0x008000001800780b */ /* 0x000fe40003f2e000 */
[C---:B------:R-:W-:Y:S02]  /*0500*/  FSETP.GEU.AND P5, PT, R25.reuse, 1.175494350822287508e-38, PT ;  /* 0x008000001900780b */ /* 0x040fe40003fae000 */
[----:B------:R-:W-:Y:S01]  /*0510*/  FSETP.GEU.AND P3, PT, R20, 1.175494350822287508e-38, PT ;  /* 0x008000001400780b */ /* 0x000fe20003f6e000 */
[----:B------:R-:W0:Y:S01]  /*0520*/  MUFU.RCP R26, R26 ;  /* 0x0000001a001a7308 */ /* 0x000e220000001000 */
[----:B------:R-:W-:Y:S01]  /*0530*/  @P0 FMUL R24, R24, 0.25 ;  /* 0x3e80000018180820 */ /* 0x000fe20000400000 */
[----:B------:R-:W-:-:S06]  /*0540*/  @P6 FMUL R25, R25, 0.25 ;  /* 0x3e80000019196820 */ /* 0x000fcc0000400000 */
[----:B------:R1:W2:Y:S01]  /*0550*/  MUFU.RCP R23, R28 ;  /* 0x0000001c00177308 */ /* 0x0002a20000001000 */
[----:B------:R-:W-:Y:S01]  /*0560*/  @P4 FMUL R20, R20, 0.25 ;  /* 0x3e80000014144820 */ /* 0x000fe20000400000 */
[----:B------:R-:W-:Y:S01]  /*0570*/  @!P1 FMUL R24, R24, 16777216 ;  /* 0x4b80000018189820 */ /* 0x000fe20000400000 */
[----:B------:R-:W-:Y:S02]  /*0580*/  @!P5 FMUL R25, R25, 16777216 ;  /* 0x4b8000001919d820 */ /* 0x000fe40000400000 */
[----:B------:R-:W-:Y:S01]  /*0590*/  @!P3 FMUL R20, R20, 16777216 ;  /* 0x4b8000001414b820 */ /* 0x000fe20000400000 */
[----:B-1----:R-:W1:Y:S01]  /*05a0*/  LDC.64 R28, c[0x0][0x228] ;  /* 0x00008a00ff1c7b82 */ /* 0x002e620000000a00 */
[----:B------:R-:W-:Y:S01]  /*05b0*/  @!P2 FMUL R22, R22, 16777216 ;  /* 0x4b8000001616a820 */ /* 0x000fe20000400000 */
[----:B0-----:R-:W-:Y:S01]  /*05c0*/  FMUL R9, R26, R9 ;  /* 0x000000091a097220 */ /* 0x001fe20000400000 */
[----:B------:R-:W0:Y:S01]  /*05d0*/  MUFU.RCP R27, R27 ;  /* 0x0000001b001b7308 */ /* 0x000e220000001000 */
[----:B--2---:R-:W-:-:S07]  /*05e0*/  FMUL R10, R23, R10 ;  /* 0x0000000a170a7220 */ /* 0x004fce0000400000 */
[----:B------:R-:W2:Y:S01]  /*05f0*/  MUFU.RCP R26, R21 ;  /* 0x00000015001a7308 */ /* 0x000ea20000001000 */
[----:B------:R-:W-:-:S07]  /*0600*/  @P0 FMUL R5, R5, 0.25 ;  /* 0x3e80000005050820 */ /* 0x000fce0000400000 */
[----:B------:R-:W3:Y:S01]  /*0610*/  MUFU.RCP R23, R22 ;  /* 0x0000001600177308 */ /* 0x000ee20000001000 */
[----:B------:R-:W-:-:S07]  /*0620*/  @P6 FMUL R6, R6, 0.25 ;  /* 0x3e80000006066820 */ /* 0x000fce0000400000 */
[----:B------:R-:W4:Y:S01]  /*0630*/  MUFU.RCP R24, R24 ;  /* 0x0000001800187308 */ /* 0x000f220000001000 */
[----:B------:R-:W-:-:S07]  /*0640*/  @P4 FMUL R7, R7, 0.25 ;  /* 0x3e80000007074820 */ /* 0x000fce0000400000 */
[----:B------:R-:W5:Y:S08]  /*0650*/  MUFU.RCP R25, R25 ;  /* 0x0000001900197308 */ /* 0x000f700000001000 */
[----:B------:R-:W5:Y:S01]  /*0660*/  MUFU.RCP R20, R20 ;  /* 0x0000001400147308 */ /* 0x000f620000001000 */
[----:B------:R-:W-:Y:S01]  /*0670*/  @!P2 FMUL R4, R4, 16777216 ;  /* 0x4b8000000404a820 */ /* 0x000fe20000400000 */
[----:B------:R-:W-:Y:S01]  /*0680*/  @!P1 FMUL R5, R5, 16777216 ;  /* 0x4b80000005059820 */ /* 0x000fe20000400000 */
[----:B------:R-:W-:Y:S01]  /*0690*/  @!P5 FMUL R6, R6, 16777216 ;  /* 0x4b8000000606d820 */ /* 0x000fe20000400000 */
[----:B------:R-:W-:Y:S01]  /*06a0*/  @!P3 FMUL R7, R7, 16777216 ;  /* 0x4b8000000707b820 */ /* 0x000fe20000400000 */
[----:B0-----:R-:W-:Y:S01]  /*06b0*/  FMUL R8, R27, R8 ;  /* 0x000000081b087220 */ /* 0x001fe20000400000 */
[----:B--2---:R-:W-:Y:S01]  /*06c0*/  FMUL R11, R26, R11 ;  /* 0x0000000b1a0b7220 */ /* 0x004fe20000400000 */
[----:B-1----:R-:W-:-:S04]  /*06d0*/  IMAD.WIDE R28, R0, 0x4, R28 ;  /* 0x00000004001c7825 */ /* 0x002fc800078e021c */
[----:B---3--:R-:W-:Y:S01]  /*06e0*/  FMUL R4, R23, R4 ;  /* 0x0000000417047220 */ /* 0x008fe20000400000 */
[----:B----4-:R-:W-:Y:S01]  /*06f0*/  FMUL R5, R24, R5 ;  /* 0x0000000518057220 */ /* 0x010fe20000400000 */
[----:B-----5:R-:W-:Y:S01]  /*0700*/  FMUL R6, R25, R6 ;  /* 0x0000000619067220 */ /* 0x020fe20000400000 */
[----:B------:R-:W-:Y:S01]  /*0710*/  STG.E.128 desc[UR4][R2.64], R12 ;  /* 0x0000000c02007986 */ /* 0x000fe2000c101d04 */
[----:B------:R-:W-:-:S03]  /*0720*/  FMUL R7, R20, R7 ;  /* 0x0000000714077220 */ /* 0x000fc60000400000 */
[----:B------:R-:W-:Y:S04]  /*0730*/  STG.E.128 desc[UR4][R2.64+0x800], R16 ;  /* 0x0008001002007986 */ /* 0x000fe8000c101d04 */
[----:B------:R-:W-:Y:S04]  /*0740*/  STG.E.128 desc[UR4][R28.64], R8 ;  /* 0x000000081c007986 */ /* 0x000fe8000c101d04 */
[----:B------:R-:W-:Y:S01]  /*0750*/  STG.E.128 desc[UR4][R28.64+0x800], R4 ;  /* 0x000800041c007986 */ /* 0x000fe2000c101d04 */
[----:B------:R-:W-:Y:S05]  /*0760*/  EXIT ;  /* 0x000000000000794d */ /* 0x000fea0003800000 */
.L_x_0:
[----:B------:R-:W-:-:S00]  /*0770*/  BRA `(.L_x_0) ;  /* 0xfffffffc00fc7947 */ /* 0x000fc0000383ffff */
[----:B------:R-:W-:-:S00]  /*0780*/  NOP ;  /* 0x0000000000007918 */ /* 0x000fc00000000000 */
[----:B------:R-:W-:-:S00]  /*0790*/  NOP ;  /* 0x0000000000007918 */ /* 0x000fc00000000000 */
[----:B------:R-:W-:-:S00]  /*07a0*/  NOP ;  /* 0x0000000000007918 */ /* 0x000fc00000000000 */
[----:B------:R-:W-:-:S00]  /*07b0*/  NOP ;  /* 0x0000000000007918 */ /* 0x000fc00000000000 */
[----:B------:R-:W-:-:S00]  /*07c0*/  NOP ;  /* 0x0000000000007918 */ /* 0x000fc00000000000 */
[----:B------:R-:W-:-:S00]  /*07d0*/  NOP ;  /* 0x0000000000007918 */ /* 0x000fc00000000000 */
[----:B------:R-:W-:-:S00]  /*07e0*/  NOP ;  /* 0x0000000000007918 */ /* 0x000fc00000000000 */
[----:B------:R-:W-:-:S00]  /*07f0*/  NOP ;  /* 0x0000000000007918 */ /* 0x000fc00000000000 */
.L_x_1:


//--------------------- .nv.global.init           --------------------------
	.section	.nv.global.init,"aw",@progbits
.nv.global.init:
	.type		_$_str,@object
	.size		_$_str,(_$_str_$_2 - _$_str)
_$_str:
        /*0000*/ 	.byte	0x5f, 0x5f, 0x43, 0x55, 0x44, 0x41, 0x5f, 0x46, 0x54, 0x5a, 0x00
	.type		_$_str_$_2,@object
	.size		_$_str_$_2,(.L_1 - _$_str_$_2)
_$_str_$_2:
        /*000b*/ 	.byte	0x5f, 0x5f, 0x43, 0x55, 0x44, 0x41, 0x5f, 0x50, 0x52, 0x45, 0x43, 0x5f, 0x53, 0x51, 0x52, 0x54
        /*001b*/ 	.byte	0x00
.L_1:


//--------------------- .nv.constant0.triton_poi_fused_clamp_convolution_div_pow_sqrt_sub_3 --------------------------
	.section	.nv.constant0.triton_poi_fused_clamp_convolution_div_pow_sqrt_sub_3,"a",@progbits
	.sectionflags	@""
	.align	4
.nv.constant0.triton_poi_fused_clamp_convolution_div_pow_sqrt_sub_3:
	.zero		564
